	.headerflags	@"EF_CUDA_TEXMODE_UNIFIED EF_CUDA_64BIT_ADDRESS EF_CUDA_ACCELERATORS EF_CUDA_SM90 EF_CUDA_VIRTUAL_SM(EF_CUDA_SM90)"
	.elftype	@"ET_EXEC"


//--------------------- .nv.info                  --------------------------
	.section	.nv.info,"",@"SHT_CUDA_INFO"
	.align	4


	//----- nvinfo : EIATTR_REGCOUNT
	.align		4
        /*0000*/ 	.byte	0x04, 0x2f
        /*0002*/ 	.short	(.L_1 - .L_0)
	.align		4
.L_0:
        /*0004*/ 	.word	index@(triton_poi_fused__to_copy_7)
        /*0008*/ 	.word	0x00000009


	//----- nvinfo : EIATTR_MIN_STACK_SIZE
	.align		4
.L_1:
        /*000c*/ 	.byte	0x04, 0x12
        /*000e*/ 	.short	(.L_3 - .L_2)
	.align		4
.L_2:
        /*0010*/ 	.word	index@(triton_poi_fused__to_copy_7)
        /*0014*/ 	.word	0x00000000


	//----- nvinfo : EIATTR_FRAME_SIZE
	.align		4
.L_3:
        /*0018*/ 	.byte	0x04, 0x11
        /*001a*/ 	.short	(.L_5 - .L_4)
	.align		4
.L_4:
        /*001c*/ 	.word	index@(triton_poi_fused__to_copy_7)
        /*0020*/ 	.word	0x00000000


	//----- nvinfo : EIATTR_MIN_STACK_SIZE
	.align		4
.L_5:
        /*0024*/ 	.byte	0x04, 0x12
        /*0026*/ 	.short	(.L_7 - .L_6)
	.align		4
.L_6:
        /*0028*/ 	.word	index@(triton_poi_fused__to_copy_7)
        /*002c*/ 	.word	0x00000000
.L_7:


//--------------------- .nv.info.triton_poi_fused__to_copy_7 --------------------------
	.section	.nv.info.triton_poi_fused__to_copy_7,"",@"SHT_CUDA_INFO"
	.sectionflags	@""
	.align	4


	//----- nvinfo : EIATTR_CUDA_API_VERSION
	.align		4
        /*0000*/ 	.byte	0x04, 0x37
        /*0002*/ 	.short	(.L_9 - .L_8)
.L_8:
        /*0004*/ 	.word	0x0000007c


	//----- nvinfo : EIATTR_KPARAM_INFO
	.align		4
.L_9:
        /*0008*/ 	.byte	0x04, 0x17
        /*000a*/ 	.short	(.L_11 - .L_10)
.L_10:
        /*000c*/ 	.word	0x00000000
        /*0010*/ 	.short	0x0001
        /*0012*/ 	.short	0x0008
        /*0014*/ 	.byte	0x00, 0xf0, 0x11, 0x00


	//----- nvinfo : EIATTR_KPARAM_INFO
	.align		4
.L_11:
        /*0018*/ 	.byte	0x04, 0x17
        /*001a*/ 	.short	(.L_13 - .L_12)
.L_12:
        /*001c*/ 	.word	0x00000000
        /*0020*/ 	.short	0x0000
        /*0022*/ 	.short	0x0000
        /*0024*/ 	.byte	0x00, 0xf4, 0x21, 0x00


	//----- nvinfo : EIATTR_SPARSE_MMA_MASK
	.align		4
.L_13:
        /*0028*/ 	.byte	0x03, 0x50
        /*002a*/ 	.short	0x0000


	//----- nvinfo : EIATTR_MAXREG_COUNT
	.align		4
        /*002c*/ 	.byte	0x03, 0x1b
        /*002e*/ 	.short	0x00ff


	//----- nvinfo : EIATTR_EXIT_INSTR_OFFSETS
	.align		4
        /*0030*/ 	.byte	0x04, 0x1c
        /*0032*/ 	.short	(.L_15 - .L_14)


	//   ....[0]....
.L_14:
        /*0034*/ 	.word	0x000000e0


	//   ....[1]....
        /*0038*/ 	.word	0x00000110


	//----- nvinfo : EIATTR_REQNTID
	.align		4
.L_15:
        /*003c*/ 	.byte	0x04, 0x10
        /*003e*/ 	.short	(.L_17 - .L_16)
.L_16:
        /*0040*/ 	.word	0x00000020
        /*0044*/ 	.word	0x00000001
        /*0048*/ 	.word	0x00000001


	//----- nvinfo : EIATTR_CBANK_PARAM_SIZE
	.align		4
.L_17:
        /*004c*/ 	.byte	0x03, 0x19
        /*004e*/ 	.short	0x000c


	//----- nvinfo : EIATTR_PARAM_CBANK
	.align		4
        /*0050*/ 	.byte	0x04, 0x0a
        /*0052*/ 	.short	(.L_19 - .L_18)
	.align		4
.L_18:
        /*0054*/ 	.word	index@(.nv.constant0.triton_poi_fused__to_copy_7)
        /*0058*/ 	.short	0x0210
        /*005a*/ 	.short	0x000c


	//----- nvinfo : EIATTR_SW_WAR
	.align		4
.L_19:
        /*005c*/ 	.byte	0x04, 0x36
        /*005e*/ 	.short	(.L_21 - .L_20)
.L_20:
        /*0060*/ 	.word	0x00000008
.L_21:


//--------------------- .nv.callgraph             --------------------------
	.section	.nv.callgraph,"",@"SHT_CUDA_CALLGRAPH"
	.align	4
	.sectionentsize	8
	.align		4
        /*0000*/ 	.word	0x00000000
	.align		4
        /*0004*/ 	.word	0xffffffff
	.align		4
        /*0008*/ 	.word	0x00000000
	.align		4
        /*000c*/ 	.word	0xfffffffe
	.align		4
        /*0010*/ 	.word	0x00000000
	.align		4
        /*0014*/ 	.word	0xfffffffd
	.align		4
        /*0018*/ 	.word	0x00000000
	.align		4
        /*001c*/ 	.word	0xfffffffc


//--------------------- .text.triton_poi_fused__to_copy_7 --------------------------
	.section	.text.triton_poi_fused__to_copy_7,"ax",@progbits
	.align	128
        .global         triton_poi_fused__to_copy_7
        .type           triton_poi_fused__to_copy_7,@function
        .size           triton_poi_fused__to_copy_7,(.L_x_1 - triton_poi_fused__to_copy_7)
        .other          triton_poi_fused__to_copy_7,@"STO_CUDA_ENTRY STV_DEFAULT"
triton_poi_fused__to_copy_7:
.text.triton_poi_fused__to_copy_7:
[----:B------:R-:W0:Y:S02]  /*0000*/  LDC R1, c[0x0][0x28] ;  /* 0x00000a00ff017b82 */ /* 0x000e240000000800 */
[----:B------:R-:W1:Y:S01]  /*0010*/  S2R R6, SR_TID.X ;  /* 0x0000000000067919 */ /* 0x000e620000002100 */
[----:B------:R-:W2:Y:S01]  /*0020*/  LDC.64 R2, c[0x0][0x210] ;  /* 0x00008400ff027b82 */ /* 0x000ea20000000a00 */
[----:B------:R-:W3:Y:S01]  /*0030*/  S2R R5, SR_CTAID.X ;  /* 0x0000000000057919 */ /* 0x000ee20000002500 */
[C---:B-1----:R-:W-:Y:S02]  /*0040*/  LOP3.LUT R0, R6.reuse, 0x3, RZ, 0xc0, !PT ;  /* 0x0000000306007812 */ /* 0x042fe400078ec0ff */
[----:B------:R-:W-:-:S03]  /*0050*/  LOP3.LUT P0, RZ, R6, 0x1c, RZ, 0xc0, !PT ;  /* 0x0000001c06ff7812 */ /* 0x000fc6000780c0ff */
[----:B---3--:R-:W-:-:S04]  /*0060*/  IMAD R5, R5, 0x4, R0 ;  /* 0x0000000405057824 */ /* 0x008fc800078e0200 */
[C---:B--2---:R-:W-:Y:S01]  /*0070*/  IMAD.WIDE R2, R5.reuse, 0x8, R2 ;  /* 0x0000000805027825 */ /* 0x044fe200078e0202 */
[----:B------:R-:W-:Y:S02]  /*0080*/  I2FP.F32.S32 R0, R5 ;  /* 0x0000000500007245 */ /* 0x000fe40000201400 */
[----:B------:R-:W-:-:S03]  /*0090*/  ISETP.LT.AND P0, PT, R5, 0x4, !P0 ;  /* 0x000000040500780c */ /* 0x000fc60004701270 */
[----:B------:R-:W-:-:S05]  /*00a0*/  FMUL R0, R0, 0.3333333432674407959 ;  /* 0x3eaaaaab00007820 */ /* 0x000fca0000400000 */
[----:B------:R-:W-:-:S04]  /*00b0*/  FMNMX R0, RZ, R0, !PT ;  /* 0x00000000ff007209 */ /* 0x000fc80007800000 */
[----:B------:R-:W1:Y:S02]  /*00c0*/  F2I.TRUNC.NTZ R4, R0 ;  /* 0x0000000000047305 */ /* 0x000e64000020f100 */
[----:B-1----:R-:W-:Y:S01]  /*00d0*/  SHF.R.S32.HI R5, RZ, 0x1f, R4 ;  /* 0x0000001fff057819 */ /* 0x002fe20000011404 */
[----:B------:R-:W-:Y:S06]  /*00e0*/  @!P0 EXIT ;  /* 0x000000000000894d */ /* 0x000fec0003800000 */
[----:B------:R-:W-:Y:S02]  /*00f0*/  ULDC.64 UR4, c[0x0][0x208] ;  /* 0x0000820000047ab9 */ /* 0x000fe40000000a00 */
[----:B------:R-:W-:Y:S01]  /*0100*/  STG.E.64 desc[UR4][R2.64], R4 ;  /* 0x0000000402007986 */ /* 0x000fe2000c101b04 */
[----:B------:R-:W-:Y:S05]  /*0110*/  EXIT ;  /* 0x000000000000794d */ /* 0x000fea0003800000 */
.L_x_0:
[----:B------:R-:W-:-:S00]  /*0120*/  BRA `(.L_x_0) ;  /* 0xfffffffc00fc7947 */ /* 0x000fc0000383ffff */
[----:B------:R-:W-:-:S00]  /*0130*/  NOP ;  /* 0x0000000000007918 */ /* 0x000fc00000000000 */
        /* <DEDUP_REMOVED lines=12> */
.L_x_1:


//--------------------- .nv.constant0.triton_poi_fused__to_copy_7 --------------------------
	.section	.nv.constant0.triton_poi_fused__to_copy_7,"a",@progbits
	.sectionflags	@""
	.align	4
.nv.constant0.triton_poi_fused__to_copy_7:
	.zero		540
